//
// Generated by NVIDIA NVVM Compiler
//
// Compiler Build ID: CL-36424714
// Cuda compilation tools, release 13.0, V13.0.88
// Based on NVVM 20.0.0
//

.version 9.0
.target sm_100
.address_size 64

	// .globl	_Z11kernel_calliPdS_

.visible .entry _Z11kernel_calliPdS_(
	.param .u32 _Z11kernel_calliPdS__param_0,
	.param .u64 .ptr .align 1 _Z11kernel_calliPdS__param_1,
	.param .u64 .ptr .align 1 _Z11kernel_calliPdS__param_2
)
{
	.reg .pred 	%p<3>;
	.reg .b32 	%r<11>;
	.reg .b64 	%rd<8>;
	.reg .b64 	%fd<2>;

	ld.param.u32 	%r6, [_Z11kernel_calliPdS__param_0];
	ld.param.u64 	%rd3, [_Z11kernel_calliPdS__param_1];
	ld.param.u64 	%rd4, [_Z11kernel_calliPdS__param_2];
	mov.u32 	%r7, %tid.x;
	mov.u32 	%r8, %ctaid.x;
	mov.u32 	%r1, %ntid.x;
	mad.lo.s32 	%r10, %r8, %r1, %r7;
	setp.ge.s32 	%p1, %r10, %r6;
	@%p1 bra 	$L__BB0_3;
	mov.u32 	%r9, %nctaid.x;
	mul.lo.s32 	%r3, %r1, %r9;
	cvta.to.global.u64 	%rd1, %rd3;
	cvta.to.global.u64 	%rd2, %rd4;
$L__BB0_2:
	mul.wide.s32 	%rd5, %r10, 8;
	add.s64 	%rd6, %rd1, %rd5;
	ld.global.f64 	%fd1, [%rd6];
	add.s64 	%rd7, %rd2, %rd5;
	st.global.f64 	[%rd7], %fd1;
	add.s32 	%r10, %r10, %r3;
	setp.lt.s32 	%p2, %r10, %r6;
	@%p2 bra 	$L__BB0_2;
$L__BB0_3:
	ret;

}


// ===== COMPILED SASS (sm_100) =====

	.target	sm_100

	.elftype	@"ET_EXEC"


//--------------------- .note.nv.tkinfo           --------------------------
	.section	.note.nv.tkinfo,"",@"SHT_NOTE"
	.sectionflags	@"SHF_NOTE_NV_TKINFO"
	.tkinfo
        /*0018*/ 	.word	0x00000002
        /*0030*/ 	.string	""
        /*0030*/ 	.string	"ptxas"
        /*0030*/ 	.string	"Cuda compilation tools, release 13.0, V13.0.88"
        /*0030*/ 	.string	"Build cuda_13.0.r13.0/compiler.36424714_0"
        /*0030*/ 	.string	"-arch sm_100 -m 64 "



//--------------------- .note.nv.cuinfo           --------------------------
	.section	.note.nv.cuinfo,"",@"SHT_NOTE"
	.sectionflags	@"SHF_NOTE_NV_CUINFO"
        /*0018*/ 	.short	0x0002
        /*001a*/ 	.short	0x0064
        /*001c*/ 	.short	0x0082
	.zero		2


//--------------------- .nv.info                  --------------------------
	.section	.nv.info,"",@"SHT_CUDA_INFO"
	.align	4


	//----- nvinfo : EIATTR_REGCOUNT
	.align		4
        /*0000*/ 	.byte	0x04, 0x2f
        /*0002*/ 	.short	(.L_1 - .L_0)
	.align		4
.L_0:
        /*0004*/ 	.word	index@(_Z11kernel_calliPdS_)
        /*0008*/ 	.word	0x0000000e


	//----- nvinfo : EIATTR_FRAME_SIZE
	.align		4
.L_1:
        /*000c*/ 	.byte	0x04, 0x11
        /*000e*/ 	.short	(.L_3 - .L_2)
	.align		4
.L_2:
        /*0010*/ 	.word	index@(_Z11kernel_calliPdS_)
        /*0014*/ 	.word	0x00000000


	//----- nvinfo : EIATTR_MIN_STACK_SIZE
	.align		4
.L_3:
        /*0018*/ 	.byte	0x04, 0x12
        /*001a*/ 	.short	(.L_5 - .L_4)
	.align		4
.L_4:
        /*001c*/ 	.word	index@(_Z11kernel_calliPdS_)
        /*0020*/ 	.word	0x00000000
.L_5:


//--------------------- .nv.compat                --------------------------
	.section	.nv.compat,"",@"SHT_CUDA_COMPAT_INFO"
	.align	4
        /*0000*/ 	.byte	0x02, 0x09, 0x00, 0x00, 0x02, 0x02, 0x01, 0x00, 0x02, 0x05, 0x05, 0x00, 0x03, 0x07, 0x01, 0x01
        /*0010*/ 	.byte	0x02, 0x03, 0x00, 0x00, 0x02, 0x06, 0x01, 0x00, 0x04, 0x0b, 0x08, 0x00, 0x09, 0x00, 0x00, 0x00
        /*0020*/ 	.byte	0x00, 0x00, 0x00, 0x00


//--------------------- .nv.info._Z11kernel_calliPdS_ --------------------------
	.section	.nv.info._Z11kernel_calliPdS_,"",@"SHT_CUDA_INFO"
	.sectionflags	@""
	.align	4


	//----- nvinfo : EIATTR_CUDA_API_VERSION
	.align		4
        /*0000*/ 	.byte	0x04, 0x37
        /*0002*/ 	.short	(.L_7 - .L_6)
.L_6:
        /*0004*/ 	.word	0x00000082


	//----- nvinfo : EIATTR_KPARAM_INFO
	.align		4
.L_7:
        /*0008*/ 	.byte	0x04, 0x17
        /*000a*/ 	.short	(.L_9 - .L_8)
.L_8:
        /*000c*/ 	.word	0x00000000
        /*0010*/ 	.short	0x0002
        /*0012*/ 	.short	0x0010
        /*0014*/ 	.byte	0x00, 0xf5, 0x21, 0x00


	//----- nvinfo : EIATTR_KPARAM_INFO
	.align		4
.L_9:
        /*0018*/ 	.byte	0x04, 0x17
        /*001a*/ 	.short	(.L_11 - .L_10)
.L_10:
        /*001c*/ 	.word	0x00000000
        /*0020*/ 	.short	0x0001
        /*0022*/ 	.short	0x0008
        /*0024*/ 	.byte	0x00, 0xf5, 0x21, 0x00


	//----- nvinfo : EIATTR_KPARAM_INFO
	.align		4
.L_11:
        /*0028*/ 	.byte	0x04, 0x17
        /*002a*/ 	.short	(.L_13 - .L_12)
.L_12:
        /*002c*/ 	.word	0x00000000
        /*0030*/ 	.short	0x0000
        /*0032*/ 	.short	0x0000
        /*0034*/ 	.byte	0x00, 0xf0, 0x11, 0x00


	//----- nvinfo : EIATTR_SPARSE_MMA_MASK
	.align		4
.L_13:
        /*0038*/ 	.byte	0x03, 0x50
        /*003a*/ 	.short	0x0000


	//----- nvinfo : EIATTR_MAXREG_COUNT
	.align		4
        /*003c*/ 	.byte	0x03, 0x1b
        /*003e*/ 	.short	0x00ff


	//----- nvinfo : EIATTR_MERCURY_ISA_VERSION
	.align		4
        /*0040*/ 	.byte	0x03, 0x5f
        /*0042*/ 	.short	0x0101


	//----- nvinfo : EIATTR_VRC_CTA_INIT_COUNT
	.align		4
        /*0044*/ 	.byte	0x02, 0x4a
	.zero		1
	.zero		1


	//----- nvinfo : EIATTR_EXIT_INSTR_OFFSETS
	.align		4
        /*0048*/ 	.byte	0x04, 0x1c
        /*004a*/ 	.short	(.L_15 - .L_14)


	//   ....[0]....
.L_14:
        /*004c*/ 	.word	0x00000070


	//   ....[1]....
        /*0050*/ 	.word	0x00000140


	//----- nvinfo : EIATTR_CRS_STACK_SIZE
	.align		4
.L_15:
        /*0054*/ 	.byte	0x04, 0x1e
        /*0056*/ 	.short	(.L_17 - .L_16)
.L_16:
        /*0058*/ 	.word	0x00000000


	//----- nvinfo : EIATTR_CBANK_PARAM_SIZE
	.align		4
.L_17:
        /*005c*/ 	.byte	0x03, 0x19
        /*005e*/ 	.short	0x0018


	//----- nvinfo : EIATTR_PARAM_CBANK
	.align		4
        /*0060*/ 	.byte	0x04, 0x0a
        /*0062*/ 	.short	(.L_19 - .L_18)
	.align		4
.L_18:
        /*0064*/ 	.word	index@(.nv.constant0._Z11kernel_calliPdS_)
        /*0068*/ 	.short	0x0380
        /*006a*/ 	.short	0x0018


	//----- nvinfo : EIATTR_SW_WAR
	.align		4
.L_19:
        /*006c*/ 	.byte	0x04, 0x36
        /*006e*/ 	.short	(.L_21 - .L_20)
.L_20:
        /*0070*/ 	.word	0x00000008
.L_21:


//--------------------- .nv.callgraph             --------------------------
	.section	.nv.callgraph,"",@"SHT_CUDA_CALLGRAPH"
	.align	4
	.sectionentsize	8
	.align		4
        /*0000*/ 	.word	0x00000000
	.align		4
        /*0004*/ 	.word	0xffffffff
	.align		4
        /*0008*/ 	.word	0x00000000
	.align		4
        /*000c*/ 	.word	0xfffffffe
	.align		4
        /*0010*/ 	.word	0x00000000
	.align		4
        /*0014*/ 	.word	0xfffffffd
	.align		4
        /*0018*/ 	.word	0x00000000
	.align		4
        /*001c*/ 	.word	0xfffffffc


//--------------------- .text._Z11kernel_calliPdS_ --------------------------
	.section	.text._Z11kernel_calliPdS_,"ax",@progbits
	.align	128
        .global         _Z11kernel_calliPdS_
        .type           _Z11kernel_calliPdS_,@function
        .size           _Z11kernel_calliPdS_,(.L_x_2 - _Z11kernel_calliPdS_)
        .other          _Z11kernel_calliPdS_,@"STO_CUDA_ENTRY STV_DEFAULT"
_Z11kernel_calliPdS_:
.text._Z11kernel_calliPdS_:
[----:B------:R-:W-:Y:S01]  /*0000*/  LDC R1, c[0x0][0x37c] ;  /* 0x0000df00ff017b82 */ /* 0x000fe20000000800 */
[----:B------:R-:W0:Y:S07]  /*0010*/  S2R R0, SR_TID.X ;  /* 0x0000000000007919 */ /* 0x000e2e0000002100 */
[----:B------:R-:W0:Y:S01]  /*0020*/  S2UR UR4, SR_CTAID.X ;  /* 0x00000000000479c3 */ /* 0x000e220000002500 */
[----:B------:R-:W1:Y:S07]  /*0030*/  LDCU UR5, c[0x0][0x380] ;  /* 0x00007000ff0577ac */ /* 0x000e6e0008000800 */
[----:B------:R-:W0:Y:S02]  /*0040*/  LDC R11, c[0x0][0x360] ;  /* 0x0000d800ff0b7b82 */ /* 0x000e240000000800 */
[----:B0-----:R-:W-:-:S05]  /*0050*/  IMAD R0, R11, UR4, R0 ;  /* 0x000000040b007c24 */ /* 0x001fca000f8e0200 */
[----:B-1----:R-:W-:-:S13]  /*0060*/  ISETP.GE.AND P0, PT, R0, UR5, PT ;  /* 0x0000000500007c0c */ /* 0x002fda000bf06270 */
[----:B------:R-:W-:Y:S05]  /*0070*/  @P0 EXIT ;  /* 0x000000000000094d */ /* 0x000fea0003800000 */
[----:B------:R-:W0:Y:S01]  /*0080*/  LDC.64 R6, c[0x0][0x388] ;  /* 0x0000e200ff067b82 */ /* 0x000e220000000a00 */
[----:B------:R-:W1:Y:S01]  /*0090*/  LDCU UR4, c[0x0][0x370] ;  /* 0x00006e00ff0477ac */ /* 0x000e620008000800 */
[----:B------:R-:W2:Y:S06]  /*00a0*/  LDCU.64 UR6, c[0x0][0x358] ;  /* 0x00006b00ff0677ac */ /* 0x000eac0008000a00 */
[----:B------:R-:W3:Y:S01]  /*00b0*/  LDC.64 R8, c[0x0][0x390] ;  /* 0x0000e400ff087b82 */ /* 0x000ee20000000a00 */
[----:B-1----:R-:W-:-:S07]  /*00c0*/  IMAD R11, R11, UR4, RZ ;  /* 0x000000040b0b7c24 */ /* 0x002fce000f8e02ff */
.L_x_0:
[----:B01----:R-:W-:-:S06]  /*00d0*/  IMAD.WIDE R2, R0, 0x8, R6 ;  /* 0x0000000800027825 */ /* 0x003fcc00078e0206 */
[----:B--2---:R-:W2:Y:S01]  /*00e0*/  LDG.E.64 R2, desc[UR6][R2.64] ;  /* 0x0000000602027981 */ /* 0x004ea2000c1e1b00 */
[----:B---3--:R-:W-:Y:S01]  /*00f0*/  IMAD.WIDE R4, R0, 0x8, R8 ;  /* 0x0000000800047825 */ /* 0x008fe200078e0208 */
[----:B------:R-:W-:-:S04]  /*0100*/  IADD3 R0, PT, PT, R11, R0, RZ ;  /* 0x000000000b007210 */ /* 0x000fc80007ffe0ff */
[----:B------:R-:W-:Y:S01]  /*0110*/  ISETP.GE.AND P0, PT, R0, UR5, PT ;  /* 0x0000000500007c0c */ /* 0x000fe2000bf06270 */
[----:B--2---:R1:W-:-:S12]  /*0120*/  STG.E.64 desc[UR6][R4.64], R2 ;  /* 0x0000000204007986 */ /* 0x0043d8000c101b06 */
[----:B------:R-:W-:Y:S05]  /*0130*/  @!P0 BRA `(.L_x_0) ;  /* 0xfffffffc00e48947 */ /* 0x000fea000383ffff */
[----:B------:R-:W-:Y:S05]  /*0140*/  EXIT ;  /* 0x000000000000794d */ /* 0x000fea0003800000 */
.L_x_1:
[----:B------:R-:W-:-:S00]  /*0150*/  BRA `(.L_x_1) ;  /* 0xfffffffc00fc7947 */ /* 0x000fc0000383ffff */
[----:B------:R-:W-:-:S00]  /*0160*/  NOP ;  /* 0x0000000000007918 */ /* 0x000fc00000000000 */
        /* <DEDUP_REMOVED lines=9> */
.L_x_2:


//--------------------- .nv.shared.reserved.0     --------------------------
	.section	.nv.shared.reserved.0,"aw",@nobits
	.weak		__nv_reservedSMEM_offset_0_alias
	.size		__nv_reservedSMEM_offset_0_alias, 0, 64
	.other		__nv_reservedSMEM_offset_0_alias,@"STO_CUDA_RESERVED_SHARED STV_DEFAULT"
__nv_reservedSMEM_offset_0_alias:
	.zero		0
	.zero		64


//--------------------- .nv.constant0._Z11kernel_calliPdS_ --------------------------
	.section	.nv.constant0._Z11kernel_calliPdS_,"a",@progbits
	.sectionflags	@""
	.align	4
.nv.constant0._Z11kernel_calliPdS_:
	.zero		920


//--------------------- SYMBOLS --------------------------

	.type		.nv.reservedSmem.offset0,@object
	.size		.nv.reservedSmem.offset0,0x4
